//
// Generated by NVIDIA NVVM Compiler
//
// Compiler Build ID: CL-36424714
// Cuda compilation tools, release 13.0, V13.0.88
// Based on NVVM 20.0.0
//

.version 9.0
.target sm_100
.address_size 64

	// .globl	_Z6kerneliPfS_

.visible .entry _Z6kerneliPfS_(
	.param .u32 _Z6kerneliPfS__param_0,
	.param .u64 .ptr .align 1 _Z6kerneliPfS__param_1,
	.param .u64 .ptr .align 1 _Z6kerneliPfS__param_2
)
{
	.reg .pred 	%p<2>;
	.reg .b32 	%r<6>;
	.reg .b32 	%f<3>;
	.reg .b64 	%rd<8>;

	ld.param.u32 	%r2, [_Z6kerneliPfS__param_0];
	ld.param.u64 	%rd1, [_Z6kerneliPfS__param_1];
	ld.param.u64 	%rd2, [_Z6kerneliPfS__param_2];
	mov.u32 	%r3, %tid.x;
	mov.u32 	%r4, %ntid.x;
	mov.u32 	%r5, %ctaid.x;
	mad.lo.s32 	%r1, %r4, %r5, %r3;
	setp.ge.s32 	%p1, %r1, %r2;
	@%p1 bra 	$L__BB0_2;
	cvta.to.global.u64 	%rd3, %rd1;
	cvta.to.global.u64 	%rd4, %rd2;
	mul.wide.s32 	%rd5, %r1, 4;
	add.s64 	%rd6, %rd3, %rd5;
	ld.global.f32 	%f1, [%rd6];
	mul.f32 	%f2, %f1, %f1;
	add.s64 	%rd7, %rd4, %rd5;
	st.global.f32 	[%rd7], %f2;
$L__BB0_2:
	ret;

}


// ===== COMPILED SASS (sm_100) =====

	.target	sm_100

	.elftype	@"ET_EXEC"


//--------------------- .note.nv.tkinfo           --------------------------
	.section	.note.nv.tkinfo,"",@"SHT_NOTE"
	.sectionflags	@"SHF_NOTE_NV_TKINFO"
	.tkinfo
        /*0018*/ 	.word	0x00000002
        /*0030*/ 	.string	""
        /*0030*/ 	.string	"ptxas"
        /*0030*/ 	.string	"Cuda compilation tools, release 13.0, V13.0.88"
        /*0030*/ 	.string	"Build cuda_13.0.r13.0/compiler.36424714_0"
        /*0030*/ 	.string	"-arch sm_100 -m 64 "



//--------------------- .note.nv.cuinfo           --------------------------
	.section	.note.nv.cuinfo,"",@"SHT_NOTE"
	.sectionflags	@"SHF_NOTE_NV_CUINFO"
        /*0018*/ 	.short	0x0002
        /*001a*/ 	.short	0x0064
        /*001c*/ 	.short	0x0082
	.zero		2


//--------------------- .nv.info                  --------------------------
	.section	.nv.info,"",@"SHT_CUDA_INFO"
	.align	4


	//----- nvinfo : EIATTR_REGCOUNT
	.align		4
        /*0000*/ 	.byte	0x04, 0x2f
        /*0002*/ 	.short	(.L_1 - .L_0)
	.align		4
.L_0:
        /*0004*/ 	.word	index@(_Z6kerneliPfS_)
        /*0008*/ 	.word	0x0000000a


	//----- nvinfo : EIATTR_FRAME_SIZE
	.align		4
.L_1:
        /*000c*/ 	.byte	0x04, 0x11
        /*000e*/ 	.short	(.L_3 - .L_2)
	.align		4
.L_2:
        /*0010*/ 	.word	index@(_Z6kerneliPfS_)
        /*0014*/ 	.word	0x00000000


	//----- nvinfo : EIATTR_MIN_STACK_SIZE
	.align		4
.L_3:
        /*0018*/ 	.byte	0x04, 0x12
        /*001a*/ 	.short	(.L_5 - .L_4)
	.align		4
.L_4:
        /*001c*/ 	.word	index@(_Z6kerneliPfS_)
        /*0020*/ 	.word	0x00000000
.L_5:


//--------------------- .nv.compat                --------------------------
	.section	.nv.compat,"",@"SHT_CUDA_COMPAT_INFO"
	.align	4
        /*0000*/ 	.byte	0x02, 0x09, 0x00, 0x00, 0x02, 0x02, 0x01, 0x00, 0x02, 0x05, 0x05, 0x00, 0x03, 0x07, 0x01, 0x01
        /*0010*/ 	.byte	0x02, 0x03, 0x00, 0x00, 0x02, 0x06, 0x01, 0x00, 0x04, 0x0b, 0x08, 0x00, 0x09, 0x00, 0x00, 0x00
        /*0020*/ 	.byte	0x00, 0x00, 0x00, 0x00


//--------------------- .nv.info._Z6kerneliPfS_   --------------------------
	.section	.nv.info._Z6kerneliPfS_,"",@"SHT_CUDA_INFO"
	.sectionflags	@""
	.align	4


	//----- nvinfo : EIATTR_CUDA_API_VERSION
	.align		4
        /*0000*/ 	.byte	0x04, 0x37
        /*0002*/ 	.short	(.L_7 - .L_6)
.L_6:
        /*0004*/ 	.word	0x00000082


	//----- nvinfo : EIATTR_KPARAM_INFO
	.align		4
.L_7:
        /*0008*/ 	.byte	0x04, 0x17
        /*000a*/ 	.short	(.L_9 - .L_8)
.L_8:
        /*000c*/ 	.word	0x00000000
        /*0010*/ 	.short	0x0002
        /*0012*/ 	.short	0x0010
        /*0014*/ 	.byte	0x00, 0xf5, 0x21, 0x00


	//----- nvinfo : EIATTR_KPARAM_INFO
	.align		4
.L_9:
        /*0018*/ 	.byte	0x04, 0x17
        /*001a*/ 	.short	(.L_11 - .L_10)
.L_10:
        /*001c*/ 	.word	0x00000000
        /*0020*/ 	.short	0x0001
        /*0022*/ 	.short	0x0008
        /*0024*/ 	.byte	0x00, 0xf5, 0x21, 0x00


	//----- nvinfo : EIATTR_KPARAM_INFO
	.align		4
.L_11:
        /*0028*/ 	.byte	0x04, 0x17
        /*002a*/ 	.short	(.L_13 - .L_12)
.L_12:
        /*002c*/ 	.word	0x00000000
        /*0030*/ 	.short	0x0000
        /*0032*/ 	.short	0x0000
        /*0034*/ 	.byte	0x00, 0xf0, 0x11, 0x00


	//----- nvinfo : EIATTR_SPARSE_MMA_MASK
	.align		4
.L_13:
        /*0038*/ 	.byte	0x03, 0x50
        /*003a*/ 	.short	0x0000


	//----- nvinfo : EIATTR_MAXREG_COUNT
	.align		4
        /*003c*/ 	.byte	0x03, 0x1b
        /*003e*/ 	.short	0x00ff


	//----- nvinfo : EIATTR_MERCURY_ISA_VERSION
	.align		4
        /*0040*/ 	.byte	0x03, 0x5f
        /*0042*/ 	.short	0x0101


	//----- nvinfo : EIATTR_VRC_CTA_INIT_COUNT
	.align		4
        /*0044*/ 	.byte	0x02, 0x4a
	.zero		1
	.zero		1


	//----- nvinfo : EIATTR_EXIT_INSTR_OFFSETS
	.align		4
        /*0048*/ 	.byte	0x04, 0x1c
        /*004a*/ 	.short	(.L_15 - .L_14)


	//   ....[0]....
.L_14:
        /*004c*/ 	.word	0x00000070


	//   ....[1]....
        /*0050*/ 	.word	0x00000100


	//----- nvinfo : EIATTR_CBANK_PARAM_SIZE
	.align		4
.L_15:
        /*0054*/ 	.byte	0x03, 0x19
        /*0056*/ 	.short	0x0018


	//----- nvinfo : EIATTR_PARAM_CBANK
	.align		4
        /*0058*/ 	.byte	0x04, 0x0a
        /*005a*/ 	.short	(.L_17 - .L_16)
	.align		4
.L_16:
        /*005c*/ 	.word	index@(.nv.constant0._Z6kerneliPfS_)
        /*0060*/ 	.short	0x0380
        /*0062*/ 	.short	0x0018


	//----- nvinfo : EIATTR_SW_WAR
	.align		4
.L_17:
        /*0064*/ 	.byte	0x04, 0x36
        /*0066*/ 	.short	(.L_19 - .L_18)
.L_18:
        /*0068*/ 	.word	0x00000008
.L_19:


//--------------------- .nv.callgraph             --------------------------
	.section	.nv.callgraph,"",@"SHT_CUDA_CALLGRAPH"
	.align	4
	.sectionentsize	8
	.align		4
        /*0000*/ 	.word	0x00000000
	.align		4
        /*0004*/ 	.word	0xffffffff
	.align		4
        /*0008*/ 	.word	0x00000000
	.align		4
        /*000c*/ 	.word	0xfffffffe
	.align		4
        /*0010*/ 	.word	0x00000000
	.align		4
        /*0014*/ 	.word	0xfffffffd
	.align		4
        /*0018*/ 	.word	0x00000000
	.align		4
        /*001c*/ 	.word	0xfffffffc


//--------------------- .text._Z6kerneliPfS_      --------------------------
	.section	.text._Z6kerneliPfS_,"ax",@progbits
	.align	128
        .global         _Z6kerneliPfS_
        .type           _Z6kerneliPfS_,@function
        .size           _Z6kerneliPfS_,(.L_x_1 - _Z6kerneliPfS_)
        .other          _Z6kerneliPfS_,@"STO_CUDA_ENTRY STV_DEFAULT"
_Z6kerneliPfS_:
.text._Z6kerneliPfS_:
[----:B------:R-:W-:Y:S01]  /*0000*/  LDC R1, c[0x0][0x37c] ;  /* 0x0000df00ff017b82 */ /* 0x000fe20000000800 */
[----:B------:R-:W0:Y:S01]  /*0010*/  S2R R7, SR_TID.X ;  /* 0x0000000000077919 */ /* 0x000e220000002100 */
[----:B------:R-:W0:Y:S01]  /*0020*/  LDCU UR4, c[0x0][0x360] ;  /* 0x00006c00ff0477ac */ /* 0x000e220008000800 */
[----:B------:R-:W0:Y:S01]  /*0030*/  S2R R0, SR_CTAID.X ;  /* 0x0000000000007919 */ /* 0x000e220000002500 */
[----:B------:R-:W1:Y:S01]  /*0040*/  LDCU UR5, c[0x0][0x380] ;  /* 0x00007000ff0577ac */ /* 0x000e620008000800 */
[----:B0-----:R-:W-:-:S05]  /*0050*/  IMAD R7, R0, UR4, R7 ;  /* 0x0000000400077c24 */ /* 0x001fca000f8e0207 */
[----:B-1----:R-:W-:-:S13]  /*0060*/  ISETP.GE.AND P0, PT, R7, UR5, PT ;  /* 0x0000000507007c0c */ /* 0x002fda000bf06270 */
[----:B------:R-:W-:Y:S05]  /*0070*/  @P0 EXIT ;  /* 0x000000000000094d */ /* 0x000fea0003800000 */
[----:B------:R-:W0:Y:S01]  /*0080*/  LDC.64 R2, c[0x0][0x388] ;  /* 0x0000e200ff027b82 */ /* 0x000e220000000a00 */
[----:B------:R-:W1:Y:S07]  /*0090*/  LDCU.64 UR4, c[0x0][0x358] ;  /* 0x00006b00ff0477ac */ /* 0x000e6e0008000a00 */
[----:B------:R-:W2:Y:S01]  /*00a0*/  LDC.64 R4, c[0x0][0x390] ;  /* 0x0000e400ff047b82 */ /* 0x000ea20000000a00 */
[----:B0-----:R-:W-:-:S06]  /*00b0*/  IMAD.WIDE R2, R7, 0x4, R2 ;  /* 0x0000000407027825 */ /* 0x001fcc00078e0202 */
[----:B-1----:R-:W3:Y:S01]  /*00c0*/  LDG.E R2, desc[UR4][R2.64] ;  /* 0x0000000402027981 */ /* 0x002ee2000c1e1900 */
[----:B--2---:R-:W-:-:S04]  /*00d0*/  IMAD.WIDE R4, R7, 0x4, R4 ;  /* 0x0000000407047825 */ /* 0x004fc800078e0204 */
[----:B---3--:R-:W-:-:S05]  /*00e0*/  FMUL R7, R2, R2 ;  /* 0x0000000202077220 */ /* 0x008fca0000400000 */
[----:B------:R-:W-:Y:S01]  /*00f0*/  STG.E desc[UR4][R4.64], R7 ;  /* 0x0000000704007986 */ /* 0x000fe2000c101904 */
[----:B------:R-:W-:Y:S05]  /*0100*/  EXIT ;  /* 0x000000000000794d */ /* 0x000fea0003800000 */
.L_x_0:
[----:B------:R-:W-:-:S00]  /*0110*/  BRA `(.L_x_0) ;  /* 0xfffffffc00fc7947 */ /* 0x000fc0000383ffff */
[----:B------:R-:W-:-:S00]  /*0120*/  NOP ;  /* 0x0000000000007918 */ /* 0x000fc00000000000 */
        /* <DEDUP_REMOVED lines=13> */
.L_x_1:


//--------------------- .nv.shared.reserved.0     --------------------------
	.section	.nv.shared.reserved.0,"aw",@nobits
	.weak		__nv_reservedSMEM_offset_0_alias
	.size		__nv_reservedSMEM_offset_0_alias, 0, 64
	.other		__nv_reservedSMEM_offset_0_alias,@"STO_CUDA_RESERVED_SHARED STV_DEFAULT"
__nv_reservedSMEM_offset_0_alias:
	.zero		0
	.zero		64


//--------------------- .nv.constant0._Z6kerneliPfS_ --------------------------
	.section	.nv.constant0._Z6kerneliPfS_,"a",@progbits
	.sectionflags	@""
	.align	4
.nv.constant0._Z6kerneliPfS_:
	.zero		920


//--------------------- SYMBOLS --------------------------

	.type		.nv.reservedSmem.offset0,@object
	.size		.nv.reservedSmem.offset0,0x4
